//
// Generated by NVIDIA NVVM Compiler
//
// Compiler Build ID: CL-36424714
// Cuda compilation tools, release 13.0, V13.0.88
// Based on NVVM 20.0.0
//

.version 9.0
.target sm_100
.address_size 64

	// .globl	_Z15packet_classifyPiS_S_iiPlS0_S0_
// _ZZ15packet_classifyPiS_S_iiPlS0_S0_E15gpu_tree_shared has been demoted

.visible .entry _Z15packet_classifyPiS_S_iiPlS0_S0_(
	.param .u64 .ptr .align 1 _Z15packet_classifyPiS_S_iiPlS0_S0__param_0,
	.param .u64 .ptr .align 1 _Z15packet_classifyPiS_S_iiPlS0_S0__param_1,
	.param .u64 .ptr .align 1 _Z15packet_classifyPiS_S_iiPlS0_S0__param_2,
	.param .u32 _Z15packet_classifyPiS_S_iiPlS0_S0__param_3,
	.param .u32 _Z15packet_classifyPiS_S_iiPlS0_S0__param_4,
	.param .u64 .ptr .align 1 _Z15packet_classifyPiS_S_iiPlS0_S0__param_5,
	.param .u64 .ptr .align 1 _Z15packet_classifyPiS_S_iiPlS0_S0__param_6,
	.param .u64 .ptr .align 1 _Z15packet_classifyPiS_S_iiPlS0_S0__param_7
)
{
	.reg .pred 	%p<7>;
	.reg .b32 	%r<76>;
	.reg .b64 	%rd<200>;
	// demoted variable
	.shared .align 4 .b8 _ZZ15packet_classifyPiS_S_iiPlS0_S0_E15gpu_tree_shared[30660];
	ld.param.u64 	%rd7, [_Z15packet_classifyPiS_S_iiPlS0_S0__param_0];
	ld.param.u64 	%rd4, [_Z15packet_classifyPiS_S_iiPlS0_S0__param_1];
	ld.param.u64 	%rd8, [_Z15packet_classifyPiS_S_iiPlS0_S0__param_2];
	ld.param.u32 	%r11, [_Z15packet_classifyPiS_S_iiPlS0_S0__param_3];
	ld.param.u32 	%r12, [_Z15packet_classifyPiS_S_iiPlS0_S0__param_4];
	ld.param.u64 	%rd5, [_Z15packet_classifyPiS_S_iiPlS0_S0__param_5];
	ld.param.u64 	%rd9, [_Z15packet_classifyPiS_S_iiPlS0_S0__param_6];
	ld.param.u64 	%rd6, [_Z15packet_classifyPiS_S_iiPlS0_S0__param_7];
	cvta.to.global.u64 	%rd1, %rd7;
	cvta.to.global.u64 	%rd2, %rd9;
	cvta.to.global.u64 	%rd3, %rd8;
	mov.b32 	%r74, 0;
	mov.u32 	%r1, %tid.x;
	mov.u32 	%r16, _ZZ15packet_classifyPiS_S_iiPlS0_S0_E15gpu_tree_shared;
	mov.u32 	%r73, %r1;
$L__BB0_1:
	mul.wide.u32 	%rd10, %r73, 4;
	add.s64 	%rd11, %rd1, %rd10;
	ld.global.u32 	%r14, [%rd11];
	shl.b32 	%r15, %r73, 2;
	add.s32 	%r17, %r16, %r15;
	st.shared.u32 	[%r17], %r14;
	add.s32 	%r4, %r74, 1;
	mad.lo.s32 	%r18, %r12, %r74, %r12;
	add.s32 	%r73, %r18, %r1;
	setp.lt.u32 	%p1, %r73, 7665;
	mov.u32 	%r74, %r4;
	@%p1 bra 	$L__BB0_1;
	bar.sync 	0;
	mov.u32 	%r19, %ntid.x;
	mov.u32 	%r20, %ctaid.x;
	mad.lo.s32 	%r6, %r19, %r20, %r1;
	mul.lo.s32 	%r21, %r11, 15;
	setp.ge.s32 	%p2, %r6, %r21;
	@%p2 bra 	$L__BB0_6;
	cvta.to.global.u64 	%rd12, %rd4;
	mul.wide.u32 	%rd13, %r6, 4;
	add.s64 	%rd14, %rd12, %rd13;
	ld.global.u32 	%r7, [%rd14];
	div.u32 	%r23, %r6, %r11;
	mul.lo.s32 	%r8, %r23, 511;
	mov.b32 	%r75, 0;
$L__BB0_4:
	shl.b32 	%r24, %r75, 1;
	add.s32 	%r25, %r8, %r75;
	shl.b32 	%r26, %r25, 2;
	add.s32 	%r28, %r16, %r26;
	ld.shared.u32 	%r29, [%r28];
	setp.le.s32 	%p3, %r7, %r29;
	selp.u32 	%r30, 1, 0, %p3;
	or.b32  	%r31, %r24, %r30;
	setp.gt.s32 	%p4, %r7, %r29;
	selp.b32 	%r32, 2, 0, %p4;
	add.s32 	%r75, %r31, %r32;
	setp.lt.s32 	%p5, %r75, 511;
	@%p5 bra 	$L__BB0_4;
	add.s32 	%r33, %r75, -511;
	add.s64 	%rd16, %rd3, %rd13;
	st.global.u32 	[%rd16], %r33;
$L__BB0_6:
	cvta.to.global.u64 	%rd17, %rd5;
	bar.sync 	0;
	shr.s32 	%r34, %r6, 31;
	shr.u32 	%r35, %r34, 21;
	add.s32 	%r36, %r6, %r35;
	shr.s32 	%r37, %r36, 17;
	mul.lo.s32 	%r38, %r37, 15;
	mul.wide.s32 	%rd18, %r38, 4;
	add.s64 	%rd19, %rd3, %rd18;
	ld.global.u32 	%r39, [%rd19];
	shl.b32 	%r40, %r39, 11;
	cvt.s64.s32 	%rd20, %r40;
	shr.u64 	%rd21, %rd20, 6;
	and.b32  	%r41, %r36, -2048;
	sub.s32 	%r42, %r6, %r41;
	cvt.s64.s32 	%rd22, %r42;
	shr.u64 	%rd23, %rd22, 6;
	add.s64 	%rd24, %rd21, %rd23;
	shl.b64 	%rd25, %rd24, 3;
	add.s64 	%rd26, %rd17, %rd25;
	ld.global.u64 	%rd27, [%rd26];
	ld.global.u32 	%r43, [%rd19+4];
	shl.b32 	%r44, %r43, 11;
	cvt.s64.s32 	%rd28, %r44;
	shr.u64 	%rd29, %rd28, 6;
	add.s64 	%rd30, %rd29, %rd23;
	shl.b64 	%rd31, %rd30, 3;
	add.s64 	%rd32, %rd17, %rd31;
	ld.global.u64 	%rd33, [%rd32];
	and.b64  	%rd34, %rd33, %rd27;
	ld.global.u32 	%r45, [%rd19+8];
	shl.b32 	%r46, %r45, 11;
	cvt.s64.s32 	%rd35, %r46;
	shr.u64 	%rd36, %rd35, 6;
	add.s64 	%rd37, %rd36, %rd23;
	shl.b64 	%rd38, %rd37, 3;
	add.s64 	%rd39, %rd17, %rd38;
	ld.global.u64 	%rd40, [%rd39];
	and.b64  	%rd41, %rd34, %rd40;
	ld.global.u32 	%r47, [%rd19+12];
	shl.b32 	%r48, %r47, 11;
	cvt.s64.s32 	%rd42, %r48;
	shr.u64 	%rd43, %rd42, 6;
	add.s64 	%rd44, %rd43, %rd23;
	shl.b64 	%rd45, %rd44, 3;
	add.s64 	%rd46, %rd17, %rd45;
	ld.global.u64 	%rd47, [%rd46];
	and.b64  	%rd48, %rd41, %rd47;
	ld.global.u32 	%r49, [%rd19+16];
	shl.b32 	%r50, %r49, 11;
	cvt.s64.s32 	%rd49, %r50;
	shr.u64 	%rd50, %rd49, 6;
	add.s64 	%rd51, %rd50, %rd23;
	shl.b64 	%rd52, %rd51, 3;
	add.s64 	%rd53, %rd17, %rd52;
	ld.global.u64 	%rd54, [%rd53];
	and.b64  	%rd55, %rd48, %rd54;
	ld.global.u32 	%r51, [%rd19+20];
	shl.b32 	%r52, %r51, 11;
	cvt.s64.s32 	%rd56, %r52;
	shr.u64 	%rd57, %rd56, 6;
	add.s64 	%rd58, %rd57, %rd23;
	shl.b64 	%rd59, %rd58, 3;
	add.s64 	%rd60, %rd17, %rd59;
	ld.global.u64 	%rd61, [%rd60];
	and.b64  	%rd62, %rd55, %rd61;
	ld.global.u32 	%r53, [%rd19+24];
	shl.b32 	%r54, %r53, 11;
	cvt.s64.s32 	%rd63, %r54;
	shr.u64 	%rd64, %rd63, 6;
	add.s64 	%rd65, %rd64, %rd23;
	shl.b64 	%rd66, %rd65, 3;
	add.s64 	%rd67, %rd17, %rd66;
	ld.global.u64 	%rd68, [%rd67];
	and.b64  	%rd69, %rd62, %rd68;
	ld.global.u32 	%r55, [%rd19+28];
	shl.b32 	%r56, %r55, 11;
	cvt.s64.s32 	%rd70, %r56;
	shr.u64 	%rd71, %rd70, 6;
	add.s64 	%rd72, %rd71, %rd23;
	shl.b64 	%rd73, %rd72, 3;
	add.s64 	%rd74, %rd17, %rd73;
	ld.global.u64 	%rd75, [%rd74];
	and.b64  	%rd76, %rd69, %rd75;
	ld.global.u32 	%r57, [%rd19+32];
	shl.b32 	%r58, %r57, 11;
	cvt.s64.s32 	%rd77, %r58;
	shr.u64 	%rd78, %rd77, 6;
	add.s64 	%rd79, %rd78, %rd23;
	shl.b64 	%rd80, %rd79, 3;
	add.s64 	%rd81, %rd17, %rd80;
	ld.global.u64 	%rd82, [%rd81];
	and.b64  	%rd83, %rd76, %rd82;
	ld.global.u32 	%r59, [%rd19+36];
	shl.b32 	%r60, %r59, 11;
	cvt.s64.s32 	%rd84, %r60;
	shr.u64 	%rd85, %rd84, 6;
	add.s64 	%rd86, %rd85, %rd23;
	shl.b64 	%rd87, %rd86, 3;
	add.s64 	%rd88, %rd17, %rd87;
	ld.global.u64 	%rd89, [%rd88];
	and.b64  	%rd90, %rd83, %rd89;
	ld.global.u32 	%r61, [%rd19+40];
	shl.b32 	%r62, %r61, 11;
	cvt.s64.s32 	%rd91, %r62;
	shr.u64 	%rd92, %rd91, 6;
	add.s64 	%rd93, %rd92, %rd23;
	shl.b64 	%rd94, %rd93, 3;
	add.s64 	%rd95, %rd17, %rd94;
	ld.global.u64 	%rd96, [%rd95];
	and.b64  	%rd97, %rd90, %rd96;
	ld.global.u32 	%r63, [%rd19+44];
	shl.b32 	%r64, %r63, 11;
	cvt.s64.s32 	%rd98, %r64;
	shr.u64 	%rd99, %rd98, 6;
	add.s64 	%rd100, %rd99, %rd23;
	shl.b64 	%rd101, %rd100, 3;
	add.s64 	%rd102, %rd17, %rd101;
	ld.global.u64 	%rd103, [%rd102];
	and.b64  	%rd104, %rd97, %rd103;
	ld.global.u32 	%r65, [%rd19+48];
	shl.b32 	%r66, %r65, 11;
	cvt.s64.s32 	%rd105, %r66;
	shr.u64 	%rd106, %rd105, 6;
	add.s64 	%rd107, %rd106, %rd23;
	shl.b64 	%rd108, %rd107, 3;
	add.s64 	%rd109, %rd17, %rd108;
	ld.global.u64 	%rd110, [%rd109];
	and.b64  	%rd111, %rd104, %rd110;
	ld.global.u32 	%r67, [%rd19+52];
	shl.b32 	%r68, %r67, 11;
	cvt.s64.s32 	%rd112, %r68;
	shr.u64 	%rd113, %rd112, 6;
	add.s64 	%rd114, %rd113, %rd23;
	shl.b64 	%rd115, %rd114, 3;
	add.s64 	%rd116, %rd17, %rd115;
	ld.global.u64 	%rd117, [%rd116];
	and.b64  	%rd118, %rd111, %rd117;
	ld.global.u32 	%r69, [%rd19+56];
	shl.b32 	%r70, %r69, 11;
	cvt.s64.s32 	%rd119, %r70;
	shr.u64 	%rd120, %rd119, 6;
	add.s64 	%rd121, %rd120, %rd23;
	shl.b64 	%rd122, %rd121, 3;
	add.s64 	%rd123, %rd17, %rd122;
	ld.global.u64 	%rd124, [%rd123];
	and.b64  	%rd125, %rd118, %rd124;
	mul.wide.s32 	%rd126, %r6, 8;
	add.s64 	%rd127, %rd2, %rd126;
	st.global.u64 	[%rd127], %rd125;
	bar.sync 	0;
	setp.ge.u32 	%p6, %r6, %r11;
	@%p6 bra 	$L__BB0_8;
	shl.b32 	%r71, %r6, 8;
	cvt.u64.u32 	%rd128, %r71;
	and.b64  	%rd129, %rd128, 536870656;
	add.s64 	%rd130, %rd2, %rd129;
	ld.global.u64 	%rd131, [%rd130];
	ld.global.u64 	%rd132, [%rd130+8];
	and.b64  	%rd133, %rd132, %rd131;
	shr.u32 	%r72, %r6, 3;
	cvt.u64.u32 	%rd134, %r72;
	and.b64  	%rd135, %rd134, 248;
	add.s64 	%rd136, %rd2, %rd135;
	ld.global.u64 	%rd137, [%rd136+16];
	and.b64  	%rd138, %rd133, %rd137;
	ld.global.u64 	%rd139, [%rd136+24];
	and.b64  	%rd140, %rd138, %rd139;
	ld.global.u64 	%rd141, [%rd136+32];
	and.b64  	%rd142, %rd140, %rd141;
	ld.global.u64 	%rd143, [%rd136+40];
	and.b64  	%rd144, %rd142, %rd143;
	ld.global.u64 	%rd145, [%rd136+48];
	and.b64  	%rd146, %rd144, %rd145;
	ld.global.u64 	%rd147, [%rd136+56];
	and.b64  	%rd148, %rd146, %rd147;
	ld.global.u64 	%rd149, [%rd136+64];
	and.b64  	%rd150, %rd148, %rd149;
	ld.global.u64 	%rd151, [%rd130+72];
	and.b64  	%rd152, %rd150, %rd151;
	ld.global.u64 	%rd153, [%rd136+80];
	and.b64  	%rd154, %rd152, %rd153;
	ld.global.u64 	%rd155, [%rd136+88];
	and.b64  	%rd156, %rd154, %rd155;
	ld.global.u64 	%rd157, [%rd136+96];
	and.b64  	%rd158, %rd156, %rd157;
	ld.global.u64 	%rd159, [%rd136+104];
	and.b64  	%rd160, %rd158, %rd159;
	ld.global.u64 	%rd161, [%rd136+112];
	and.b64  	%rd162, %rd160, %rd161;
	ld.global.u64 	%rd163, [%rd136+120];
	and.b64  	%rd164, %rd162, %rd163;
	ld.global.u64 	%rd165, [%rd136+128];
	and.b64  	%rd166, %rd164, %rd165;
	ld.global.u64 	%rd167, [%rd130+136];
	and.b64  	%rd168, %rd166, %rd167;
	ld.global.u64 	%rd169, [%rd136+144];
	and.b64  	%rd170, %rd168, %rd169;
	ld.global.u64 	%rd171, [%rd136+152];
	and.b64  	%rd172, %rd170, %rd171;
	ld.global.u64 	%rd173, [%rd136+160];
	and.b64  	%rd174, %rd172, %rd173;
	ld.global.u64 	%rd175, [%rd136+168];
	and.b64  	%rd176, %rd174, %rd175;
	ld.global.u64 	%rd177, [%rd136+176];
	and.b64  	%rd178, %rd176, %rd177;
	ld.global.u64 	%rd179, [%rd136+184];
	and.b64  	%rd180, %rd178, %rd179;
	ld.global.u64 	%rd181, [%rd136+192];
	and.b64  	%rd182, %rd180, %rd181;
	ld.global.u64 	%rd183, [%rd130+200];
	and.b64  	%rd184, %rd182, %rd183;
	ld.global.u64 	%rd185, [%rd136+208];
	and.b64  	%rd186, %rd184, %rd185;
	ld.global.u64 	%rd187, [%rd136+216];
	and.b64  	%rd188, %rd186, %rd187;
	ld.global.u64 	%rd189, [%rd136+224];
	and.b64  	%rd190, %rd188, %rd189;
	ld.global.u64 	%rd191, [%rd136+232];
	and.b64  	%rd192, %rd190, %rd191;
	ld.global.u64 	%rd193, [%rd136+240];
	and.b64  	%rd194, %rd192, %rd193;
	ld.global.u64 	%rd195, [%rd136+248];
	and.b64  	%rd196, %rd194, %rd195;
	cvta.to.global.u64 	%rd197, %rd6;
	mul.wide.u32 	%rd198, %r6, 8;
	add.s64 	%rd199, %rd197, %rd198;
	st.global.u64 	[%rd199], %rd196;
$L__BB0_8:
	ret;

}


// ===== COMPILED SASS (sm_100) =====

	.target	sm_100

	.elftype	@"ET_EXEC"


//--------------------- .note.nv.tkinfo           --------------------------
	.section	.note.nv.tkinfo,"",@"SHT_NOTE"
	.sectionflags	@"SHF_NOTE_NV_TKINFO"
	.tkinfo
        /*0018*/ 	.word	0x00000002
        /*0030*/ 	.string	""
        /*0030*/ 	.string	"ptxas"
        /*0030*/ 	.string	"Cuda compilation tools, release 13.0, V13.0.88"
        /*0030*/ 	.string	"Build cuda_13.0.r13.0/compiler.36424714_0"
        /*0030*/ 	.string	"-arch sm_100 -m 64 "



//--------------------- .note.nv.cuinfo           --------------------------
	.section	.note.nv.cuinfo,"",@"SHT_NOTE"
	.sectionflags	@"SHF_NOTE_NV_CUINFO"
        /*0018*/ 	.short	0x0002
        /*001a*/ 	.short	0x0064
        /*001c*/ 	.short	0x0082
	.zero		2


//--------------------- .nv.info                  --------------------------
	.section	.nv.info,"",@"SHT_CUDA_INFO"
	.align	4


	//----- nvinfo : EIATTR_REGCOUNT
	.align		4
        /*0000*/ 	.byte	0x04, 0x2f
        /*0002*/ 	.short	(.L_1 - .L_0)
	.align		4
.L_0:
        /*0004*/ 	.word	index@(_Z15packet_classifyPiS_S_iiPlS0_S0_)
        /*0008*/ 	.word	0x00000020


	//----- nvinfo : EIATTR_FRAME_SIZE
	.align		4
.L_1:
        /*000c*/ 	.byte	0x04, 0x11
        /*000e*/ 	.short	(.L_3 - .L_2)
	.align		4
.L_2:
        /*0010*/ 	.word	index@(_Z15packet_classifyPiS_S_iiPlS0_S0_)
        /*0014*/ 	.word	0x00000000


	//----- nvinfo : EIATTR_MIN_STACK_SIZE
	.align		4
.L_3:
        /*0018*/ 	.byte	0x04, 0x12
        /*001a*/ 	.short	(.L_5 - .L_4)
	.align		4
.L_4:
        /*001c*/ 	.word	index@(_Z15packet_classifyPiS_S_iiPlS0_S0_)
        /*0020*/ 	.word	0x00000000
.L_5:


//--------------------- .nv.compat                --------------------------
	.section	.nv.compat,"",@"SHT_CUDA_COMPAT_INFO"
	.align	4
        /*0000*/ 	.byte	0x02, 0x09, 0x00, 0x00, 0x02, 0x02, 0x01, 0x00, 0x02, 0x05, 0x05, 0x00, 0x03, 0x07, 0x01, 0x01
        /*0010*/ 	.byte	0x02, 0x03, 0x00, 0x00, 0x02, 0x06, 0x01, 0x00, 0x04, 0x0b, 0x08, 0x00, 0x09, 0x00, 0x00, 0x00
        /*0020*/ 	.byte	0x00, 0x00, 0x00, 0x00


//--------------------- .nv.info._Z15packet_classifyPiS_S_iiPlS0_S0_ --------------------------
	.section	.nv.info._Z15packet_classifyPiS_S_iiPlS0_S0_,"",@"SHT_CUDA_INFO"
	.sectionflags	@""
	.align	4


	//----- nvinfo : EIATTR_CUDA_API_VERSION
	.align		4
        /*0000*/ 	.byte	0x04, 0x37
        /*0002*/ 	.short	(.L_7 - .L_6)
.L_6:
        /*0004*/ 	.word	0x00000082


	//----- nvinfo : EIATTR_KPARAM_INFO
	.align		4
.L_7:
        /*0008*/ 	.byte	0x04, 0x17
        /*000a*/ 	.short	(.L_9 - .L_8)
.L_8:
        /*000c*/ 	.word	0x00000000
        /*0010*/ 	.short	0x0007
        /*0012*/ 	.short	0x0030
        /*0014*/ 	.byte	0x00, 0xf5, 0x21, 0x00


	//----- nvinfo : EIATTR_KPARAM_INFO
	.align		4
.L_9:
        /*0018*/ 	.byte	0x04, 0x17
        /*001a*/ 	.short	(.L_11 - .L_10)
.L_10:
        /*001c*/ 	.word	0x00000000
        /*0020*/ 	.short	0x0006
        /*0022*/ 	.short	0x0028
        /*0024*/ 	.byte	0x00, 0xf5, 0x21, 0x00


	//----- nvinfo : EIATTR_KPARAM_INFO
	.align		4
.L_11:
        /*0028*/ 	.byte	0x04, 0x17
        /*002a*/ 	.short	(.L_13 - .L_12)
.L_12:
        /*002c*/ 	.word	0x00000000
        /*0030*/ 	.short	0x0005
        /*0032*/ 	.short	0x0020
        /*0034*/ 	.byte	0x00, 0xf5, 0x21, 0x00


	//----- nvinfo : EIATTR_KPARAM_INFO
	.align		4
.L_13:
        /*0038*/ 	.byte	0x04, 0x17
        /*003a*/ 	.short	(.L_15 - .L_14)
.L_14:
        /*003c*/ 	.word	0x00000000
        /*0040*/ 	.short	0x0004
        /*0042*/ 	.short	0x001c
        /*0044*/ 	.byte	0x00, 0xf0, 0x11, 0x00


	//----- nvinfo : EIATTR_KPARAM_INFO
	.align		4
.L_15:
        /*0048*/ 	.byte	0x04, 0x17
        /*004a*/ 	.short	(.L_17 - .L_16)
.L_16:
        /*004c*/ 	.word	0x00000000
        /*0050*/ 	.short	0x0003
        /*0052*/ 	.short	0x0018
        /*0054*/ 	.byte	0x00, 0xf0, 0x11, 0x00


	//----- nvinfo : EIATTR_KPARAM_INFO
	.align		4
.L_17:
        /*0058*/ 	.byte	0x04, 0x17
        /*005a*/ 	.short	(.L_19 - .L_18)
.L_18:
        /*005c*/ 	.word	0x00000000
        /*0060*/ 	.short	0x0002
        /*0062*/ 	.short	0x0010
        /*0064*/ 	.byte	0x00, 0xf5, 0x21, 0x00


	//----- nvinfo : EIATTR_KPARAM_INFO
	.align		4
.L_19:
        /*0068*/ 	.byte	0x04, 0x17
        /*006a*/ 	.short	(.L_21 - .L_20)
.L_20:
        /*006c*/ 	.word	0x00000000
        /*0070*/ 	.short	0x0001
        /*0072*/ 	.short	0x0008
        /*0074*/ 	.byte	0x00, 0xf5, 0x21, 0x00


	//----- nvinfo : EIATTR_KPARAM_INFO
	.align		4
.L_21:
        /*0078*/ 	.byte	0x04, 0x17
        /*007a*/ 	.short	(.L_23 - .L_22)
.L_22:
        /*007c*/ 	.word	0x00000000
        /*0080*/ 	.short	0x0000
        /*0082*/ 	.short	0x0000
        /*0084*/ 	.byte	0x00, 0xf5, 0x21, 0x00


	//----- nvinfo : EIATTR_SPARSE_MMA_MASK
	.align		4
.L_23:
        /*0088*/ 	.byte	0x03, 0x50
        /*008a*/ 	.short	0x0000


	//----- nvinfo : EIATTR_MAXREG_COUNT
	.align		4
        /*008c*/ 	.byte	0x03, 0x1b
        /*008e*/ 	.short	0x00ff


	//----- nvinfo : EIATTR_NUM_BARRIERS
	.align		4
        /*0090*/ 	.byte	0x02, 0x4c
        /*0092*/ 	.byte	0x01
	.zero		1


	//----- nvinfo : EIATTR_MERCURY_ISA_VERSION
	.align		4
        /*0094*/ 	.byte	0x03, 0x5f
        /*0096*/ 	.short	0x0101


	//----- nvinfo : EIATTR_VRC_CTA_INIT_COUNT
	.align		4
        /*0098*/ 	.byte	0x02, 0x4a
	.zero		1
	.zero		1


	//----- nvinfo : EIATTR_EXIT_INSTR_OFFSETS
	.align		4
        /*009c*/ 	.byte	0x04, 0x1c
        /*009e*/ 	.short	(.L_25 - .L_24)


	//   ....[0]....
.L_24:
        /*00a0*/ 	.word	0x00000ed0


	//   ....[1]....
        /*00a4*/ 	.word	0x000013a0


	//----- nvinfo : EIATTR_CRS_STACK_SIZE
	.align		4
.L_25:
        /*00a8*/ 	.byte	0x04, 0x1e
        /*00aa*/ 	.short	(.L_27 - .L_26)
.L_26:
        /*00ac*/ 	.word	0x00000000


	//----- nvinfo : EIATTR_CBANK_PARAM_SIZE
	.align		4
.L_27:
        /*00b0*/ 	.byte	0x03, 0x19
        /*00b2*/ 	.short	0x0038


	//----- nvinfo : EIATTR_PARAM_CBANK
	.align		4
        /*00b4*/ 	.byte	0x04, 0x0a
        /*00b6*/ 	.short	(.L_29 - .L_28)
	.align		4
.L_28:
        /*00b8*/ 	.word	index@(.nv.constant0._Z15packet_classifyPiS_S_iiPlS0_S0_)
        /*00bc*/ 	.short	0x0380
        /*00be*/ 	.short	0x0038


	//----- nvinfo : EIATTR_SW_WAR
	.align		4
.L_29:
        /*00c0*/ 	.byte	0x04, 0x36
        /*00c2*/ 	.short	(.L_31 - .L_30)
.L_30:
        /*00c4*/ 	.word	0x00000008
.L_31:


//--------------------- .nv.callgraph             --------------------------
	.section	.nv.callgraph,"",@"SHT_CUDA_CALLGRAPH"
	.align	4
	.sectionentsize	8
	.align		4
        /*0000*/ 	.word	0x00000000
	.align		4
        /*0004*/ 	.word	0xffffffff
	.align		4
        /*0008*/ 	.word	0x00000000
	.align		4
        /*000c*/ 	.word	0xfffffffe
	.align		4
        /*0010*/ 	.word	0x00000000
	.align		4
        /*0014*/ 	.word	0xfffffffd
	.align		4
        /*0018*/ 	.word	0x00000000
	.align		4
        /*001c*/ 	.word	0xfffffffc


//--------------------- .text._Z15packet_classifyPiS_S_iiPlS0_S0_ --------------------------
	.section	.text._Z15packet_classifyPiS_S_iiPlS0_S0_,"ax",@progbits
	.align	128
        .global         _Z15packet_classifyPiS_S_iiPlS0_S0_
        .type           _Z15packet_classifyPiS_S_iiPlS0_S0_,@function
        .size           _Z15packet_classifyPiS_S_iiPlS0_S0_,(.L_x_7 - _Z15packet_classifyPiS_S_iiPlS0_S0_)
        .other          _Z15packet_classifyPiS_S_iiPlS0_S0_,@"STO_CUDA_ENTRY STV_DEFAULT"
_Z15packet_classifyPiS_S_iiPlS0_S0_:
.text._Z15packet_classifyPiS_S_iiPlS0_S0_:
[----:B------:R-:W-:Y:S01]  /*0000*/  LDC R1, c[0x0][0x37c] ;  /* 0x0000df00ff017b82 */ /* 0x000fe20000000800 */
[----:B------:R-:W0:Y:S07]  /*0010*/  S2R R22, SR_TID.X ;  /* 0x0000000000167919 */ /* 0x000e2e0000002100 */
[----:B------:R-:W1:Y:S01]  /*0020*/  S2UR UR5, SR_CgaCtaId ;  /* 0x00000000000579c3 */ /* 0x000e620000008800 */
[----:B------:R-:W-:Y:S01]  /*0030*/  BSSY.RECONVERGENT B0, `(.L_x_0) ;  /* 0x0000011000007945 */ /* 0x000fe20003800200 */
[----:B------:R-:W-:Y:S01]  /*0040*/  IMAD.MOV.U32 R0, RZ, RZ, RZ ;  /* 0x000000ffff007224 */ /* 0x000fe200078e00ff */
[----:B------:R-:W-:Y:S01]  /*0050*/  UMOV UR4, 0x400 ;  /* 0x0000040000047882 */ /* 0x000fe20000000000 */
[----:B------:R-:W2:Y:S04]  /*0060*/  LDCU.64 UR6, c[0x0][0x358] ;  /* 0x00006b00ff0677ac */ /* 0x000ea80008000a00 */
[----:B------:R-:W3:Y:S08]  /*0070*/  LDC R11, c[0x0][0x39c] ;  /* 0x0000e700ff0b7b82 */ /* 0x000ef00000000800 */
[----:B------:R-:W4:Y:S01]  /*0080*/  LDC.64 R4, c[0x0][0x380] ;  /* 0x0000e000ff047b82 */ /* 0x000f220000000a00 */
[----:B-1----:R-:W-:Y:S01]  /*0090*/  ULEA UR4, UR5, UR4, 0x18 ;  /* 0x0000000405047291 */ /* 0x002fe2000f8ec0ff */
[----:B0-2---:R-:W-:-:S11]  /*00a0*/  IMAD.MOV.U32 R7, RZ, RZ, R22 ;  /* 0x000000ffff077224 */ /* 0x005fd600078e0016 */
.L_x_1:
[----:B0---4-:R-:W-:-:S06]  /*00b0*/  IMAD.WIDE.U32 R2, R7, 0x4, R4 ;  /* 0x0000000407027825 */ /* 0x011fcc00078e0004 */
[----:B------:R-:W2:Y:S01]  /*00c0*/  LDG.E R2, desc[UR6][R2.64] ;  /* 0x0000000602027981 */ /* 0x000ea2000c1e1900 */
[----:B------:R-:W-:Y:S01]  /*00d0*/  LEA R9, R7, UR4, 0x2 ;  /* 0x0000000407097c11 */ /* 0x000fe2000f8e10ff */
[C---:B---3--:R-:W-:Y:S02]  /*00e0*/  IMAD R7, R0.reuse, R11, R11 ;  /* 0x0000000b00077224 */ /* 0x048fe400078e020b */
[----:B------:R-:W-:Y:S02]  /*00f0*/  VIADD R0, R0, 0x1 ;  /* 0x0000000100007836 */ /* 0x000fe40000000000 */
[----:B------:R-:W-:-:S05]  /*0100*/  IMAD.IADD R7, R7, 0x1, R22 ;  /* 0x0000000107077824 */ /* 0x000fca00078e0216 */
[----:B------:R-:W-:Y:S01]  /*0110*/  ISETP.GE.U32.AND P0, PT, R7, 0x1df1, PT ;  /* 0x00001df10700780c */ /* 0x000fe20003f06070 */
[----:B--2---:R0:W-:-:S12]  /*0120*/  STS [R9], R2 ;  /* 0x0000000209007388 */ /* 0x0041d80000000800 */
[----:B------:R-:W-:Y:S05]  /*0130*/  @!P0 BRA `(.L_x_1) ;  /* 0xfffffffc00dc8947 */ /* 0x000fea000383ffff */
[----:B------:R-:W-:Y:S05]  /*0140*/  BSYNC.RECONVERGENT B0 ;  /* 0x0000000000007941 */ /* 0x000fea0003800200 */
.L_x_0:
[----:B------:R-:W1:Y:S01]  /*0150*/  S2R R3, SR_CTAID.X ;  /* 0x0000000000037919 */ /* 0x000e620000002500 */
[----:B------:R-:W2:Y:S01]  /*0160*/  LDCU UR9, c[0x0][0x398] ;  /* 0x00007300ff0977ac */ /* 0x000ea20008000800 */
[----:B------:R-:W-:Y:S01]  /*0170*/  BSSY.RECONVERGENT B0, `(.L_x_2) ;  /* 0x000002e000007945 */ /* 0x000fe20003800200 */
[----:B------:R-:W1:Y:S01]  /*0180*/  LDCU UR8, c[0x0][0x360] ;  /* 0x00006c00ff0877ac */ /* 0x000e620008000800 */
[----:B--2---:R-:W-:Y:S01]  /*0190*/  UIMAD UR5, UR9, 0xf, URZ ;  /* 0x0000000f090578a4 */ /* 0x004fe2000f8e02ff */
[----:B-1----:R-:W-:Y:S01]  /*01a0*/  IMAD R22, R3, UR8, R22 ;  /* 0x0000000803167c24 */ /* 0x002fe2000f8e0216 */
[----:B------:R-:W-:Y:S04]  /*01b0*/  BAR.SYNC.DEFER_BLOCKING 0x0 ;  /* 0x0000000000007b1d */ /* 0x000fe80000010000 */
[----:B------:R-:W-:-:S13]  /*01c0*/  ISETP.GE.AND P0, PT, R22, UR5, PT ;  /* 0x0000000516007c0c */ /* 0x000fda000bf06270 */
[----:B------:R-:W-:Y:S05]  /*01d0*/  @P0 BRA `(.L_x_3) ;  /* 0x00000000009c0947 */ /* 0x000fea0003800000 */
[----:B------:R-:W1:Y:S01]  /*01e0*/  I2F.U32.RP R0, UR9 ;  /* 0x0000000900007d06 */ /* 0x000e620008209000 */
[----:B0-----:R-:W0:Y:S07]  /*01f0*/  LDC.64 R2, c[0x0][0x388] ;  /* 0x0000e200ff027b82 */ /* 0x001e2e0000000a00 */
[----:B-1----:R-:W1:Y:S01]  /*0200*/  MUFU.RCP R0, R0 ;  /* 0x0000000000007308 */ /* 0x002e620000001000 */
[----:B0-----:R-:W-:-:S06]  /*0210*/  IMAD.WIDE.U32 R2, R22, 0x4, R2 ;  /* 0x0000000416027825 */ /* 0x001fcc00078e0002 */
[----:B------:R0:W5:Y:S01]  /*0220*/  LDG.E R2, desc[UR6][R2.64] ;  /* 0x0000000602027981 */ /* 0x000162000c1e1900 */
[----:B-1----:R-:W-:Y:S01]  /*0230*/  VIADD R4, R0, 0xffffffe ;  /* 0x0ffffffe00047836 */ /* 0x002fe20000000000 */
[----:B------:R-:W-:Y:S01]  /*0240*/  ISETP.NE.U32.AND P2, PT, RZ, UR9, PT ;  /* 0x00000009ff007c0c */ /* 0x000fe2000bf45070 */
[----:B------:R-:W-:Y:S01]  /*0250*/  BSSY.RECONVERGENT B1, `(.L_x_4) ;  /* 0x000001b000017945 */ /* 0x000fe20003800200 */
[----:B------:R-:W-:Y:S01]  /*0260*/  IMAD.MOV.U32 R0, RZ, RZ, RZ ;  /* 0x000000ffff007224 */ /* 0x000fe200078e00ff */
[----:B------:R1:W2:Y:S02]  /*0270*/  F2I.FTZ.U32.TRUNC.NTZ R5, R4 ;  /* 0x0000000400057305 */ /* 0x0002a4000021f000 */
[----:B-1----:R-:W-:Y:S02]  /*0280*/  IMAD.MOV.U32 R4, RZ, RZ, RZ ;  /* 0x000000ffff047224 */ /* 0x002fe400078e00ff */
[----:B--2---:R-:W-:-:S04]  /*0290*/  IMAD.MOV R7, RZ, RZ, -R5 ;  /* 0x000000ffff077224 */ /* 0x004fc800078e0a05 */
[----:B------:R-:W-:-:S04]  /*02a0*/  IMAD R7, R7, UR9, RZ ;  /* 0x0000000907077c24 */ /* 0x000fc8000f8e02ff */
[----:B------:R-:W-:-:S06]  /*02b0*/  IMAD.HI.U32 R5, R5, R7, R4 ;  /* 0x0000000705057227 */ /* 0x000fcc00078e0004 */
[----:B------:R-:W-:-:S04]  /*02c0*/  IMAD.HI.U32 R5, R5, R22, RZ ;  /* 0x0000001605057227 */ /* 0x000fc800078e00ff */
[----:B0-----:R-:W-:-:S04]  /*02d0*/  IMAD.MOV R3, RZ, RZ, -R5 ;  /* 0x000000ffff037224 */ /* 0x001fc800078e0a05 */
[----:B------:R-:W-:-:S05]  /*02e0*/  IMAD R3, R3, UR9, R22 ;  /* 0x0000000903037c24 */ /* 0x000fca000f8e0216 */
[----:B------:R-:W-:-:S13]  /*02f0*/  ISETP.GE.U32.AND P0, PT, R3, UR9, PT ;  /* 0x0000000903007c0c */ /* 0x000fda000bf06070 */
[----:B------:R-:W-:Y:S02]  /*0300*/  @P0 VIADD R3, R3, -UR9 ;  /* 0x8000000903030c36 */ /* 0x000fe40008000000 */
[----:B------:R-:W-:-:S03]  /*0310*/  @P0 VIADD R5, R5, 0x1 ;  /* 0x0000000105050836 */ /* 0x000fc60000000000 */
[----:B------:R-:W-:-:S13]  /*0320*/  ISETP.GE.U32.AND P1, PT, R3, UR9, PT ;  /* 0x0000000903007c0c */ /* 0x000fda000bf26070 */
[----:B------:R-:W-:Y:S01]  /*0330*/  @P1 VIADD R5, R5, 0x1 ;  /* 0x0000000105051836 */ /* 0x000fe20000000000 */
[----:B------:R-:W-:-:S07]  /*0340*/  @!P2 LOP3.LUT R5, RZ, UR9, RZ, 0x33, !PT ;  /* 0x00000009ff05ac12 */ /* 0x000fce000f8e33ff */
.L_x_5:
[----:B------:R-:W-:-:S05]  /*0350*/  IMAD R3, R5, 0x1ff, R0 ;  /* 0x000001ff05037824 */ /* 0x000fca00078e0200 */
[----:B------:R-:W-:-:S06]  /*0360*/  LEA R3, R3, UR4, 0x2 ;  /* 0x0000000403037c11 */ /* 0x000fcc000f8e10ff */
[----:B------:R-:W0:Y:S02]  /*0370*/  LDS R3, [R3] ;  /* 0x0000000003037984 */ /* 0x000e240000000800 */
[CC--:B0----5:R-:W-:Y:S02]  /*0380*/  ISETP.GT.AND P1, PT, R2.reuse, R3.reuse, PT ;  /* 0x000000030200720c */ /* 0x0e1fe40003f24270 */
[----:B------:R-:W-:Y:S02]  /*0390*/  ISETP.GT.AND P0, PT, R2, R3, PT ;  /* 0x000000030200720c */ /* 0x000fe40003f04270 */
[----:B------:R-:W-:-:S05]  /*03a0*/  SEL R7, RZ, 0x1, P1 ;  /* 0x00000001ff077807 */ /* 0x000fca0000800000 */
[----:B------:R-:W-:-:S04]  /*03b0*/  IMAD R7, R0, 0x2, R7 ;  /* 0x0000000200077824 */ /* 0x000fc800078e0207 */
[----:B------:R-:W-:Y:S02]  /*03c0*/  VIADD R0, R7, 0x2 ;  /* 0x0000000207007836 */ /* 0x000fe40000000000 */
[----:B------:R-:W-:-:S05]  /*03d0*/  @!P0 IMAD.MOV R0, RZ, RZ, R7 ;  /* 0x000000ffff008224 */ /* 0x000fca00078e0207 */
[----:B------:R-:W-:-:S13]  /*03e0*/  ISETP.GE.AND P0, PT, R0, 0x1ff, PT ;  /* 0x000001ff0000780c */ /* 0x000fda0003f06270 */
[----:B------:R-:W-:Y:S05]  /*03f0*/  @!P0 BRA `(.L_x_5) ;  /* 0xfffffffc00d48947 */ /* 0x000fea000383ffff */
[----:B------:R-:W-:Y:S05]  /*0400*/  BSYNC.RECONVERGENT B1 ;  /* 0x0000000000017941 */ /* 0x000fea0003800200 */
.L_x_4:
[----:B------:R-:W0:Y:S01]  /*0410*/  LDC.64 R2, c[0x0][0x390] ;  /* 0x0000e400ff027b82 */ /* 0x000e220000000a00 */
[----:B------:R-:W-:Y:S02]  /*0420*/  VIADD R5, R0, 0xfffffe01 ;  /* 0xfffffe0100057836 */ /* 0x000fe40000000000 */
[----:B0-----:R-:W-:-:S05]  /*0430*/  IMAD.WIDE.U32 R2, R22, 0x4, R2 ;  /* 0x0000000416027825 */ /* 0x001fca00078e0002 */
[----:B------:R1:W-:Y:S02]  /*0440*/  STG.E desc[UR6][R2.64], R5 ;  /* 0x0000000502007986 */ /* 0x0003e4000c101906 */
.L_x_3:
[----:B------:R-:W-:Y:S05]  /*0450*/  BSYNC.RECONVERGENT B0 ;  /* 0x0000000000007941 */ /* 0x000fea0003800200 */
.L_x_2:
[----:B------:R-:W2:Y:S01]  /*0460*/  LDC.64 R16, c[0x0][0x390] ;  /* 0x0000e400ff107b82 */ /* 0x000ea20000000a00 */
[----:B-1----:R-:W-:Y:S01]  /*0470*/  SHF.R.S32.HI R3, RZ, 0x1f, R22 ;  /* 0x0000001fff037819 */ /* 0x002fe20000011416 */
[----:B------:R-:W1:Y:S03]  /*0480*/  LDCU.64 UR10, c[0x0][0x3a0] ;  /* 0x00007400ff0a77ac */ /* 0x000e660008000a00 */
[----:B------:R-:W-:-:S04]  /*0490*/  LEA.HI R3, R3, R22, RZ, 0xb ;  /* 0x0000001603037211 */ /* 0x000fc800078f58ff */
[----:B------:R-:W-:-:S05]  /*04a0*/  SHF.R.S32.HI R0, RZ, 0x11, R3 ;  /* 0x00000011ff007819 */ /* 0x000fca0000011403 */
[----:B------:R-:W-:-:S04]  /*04b0*/  IMAD R5, R0, 0xf, RZ ;  /* 0x0000000f00057824 */ /* 0x000fc800078e02ff */
[----:B--2---:R-:W-:Y:S01]  /*04c0*/  IMAD.WIDE R16, R5, 0x4, R16 ;  /* 0x0000000405107825 */ /* 0x004fe200078e0210 */
[----:B------:R-:W-:Y:S06]  /*04d0*/  BAR.SYNC.DEFER_BLOCKING 0x0 ;  /* 0x0000000000007b1d */ /* 0x000fec0000010000 */
[----:B------:R-:W2:Y:S04]  /*04e0*/  LDG.E R0, desc[UR6][R16.64] ;  /* 0x0000000610007981 */ /* 0x000ea8000c1e1900 */
[----:B0-----:R-:W3:Y:S04]  /*04f0*/  LDG.E R2, desc[UR6][R16.64+0x4] ;  /* 0x0000040610027981 */ /* 0x001ee8000c1e1900 */
[----:B------:R-:W4:Y:S04]  /*0500*/  LDG.E R4, desc[UR6][R16.64+0x8] ;  /* 0x0000080610047981 */ /* 0x000f28000c1e1900 */
[----:B------:R-:W5:Y:S04]  /*0510*/  LDG.E R6, desc[UR6][R16.64+0xc] ;  /* 0x00000c0610067981 */ /* 0x000f68000c1e1900 */
[----:B------:R-:W5:Y:S01]  /*0520*/  LDG.E R7, desc[UR6][R16.64+0x10] ;  /* 0x0000100610077981 */ /* 0x000f62000c1e1900 */
[----:B------:R-:W-:-:S03]  /*0530*/  LOP3.LUT R3, R3, 0xfffff800, RZ, 0xc0, !PT ;  /* 0xfffff80003037812 */ /* 0x000fc600078ec0ff */
[----:B------:R-:W5:Y:S02]  /*0540*/  LDG.E R15, desc[UR6][R16.64+0x18] ;  /* 0x00001806100f7981 */ /* 0x000f64000c1e1900 */
[----:B------:R-:W-:Y:S02]  /*0550*/  IMAD.IADD R3, R22, 0x1, -R3 ;  /* 0x0000000116037824 */ /* 0x000fe400078e0a03 */
[----:B------:R-:W5:Y:S03]  /*0560*/  LDG.E R20, desc[UR6][R16.64+0x2c] ;  /* 0x00002c0610147981 */ /* 0x000f66000c1e1900 */
[----:B------:R-:W-:Y:S01]  /*0570*/  SHF.R.S32.HI R18, RZ, 0x1f, R3 ;  /* 0x0000001fff127819 */ /* 0x000fe20000011403 */
[----:B------:R-:W5:Y:S03]  /*0580*/  LDG.E R26, desc[UR6][R16.64+0x30] ;  /* 0x00003006101a7981 */ /* 0x000f66000c1e1900 */
[--C-:B------:R-:W-:Y:S01]  /*0590*/  SHF.R.U64 R21, R3, 0x6, R18.reuse ;  /* 0x0000000603157819 */ /* 0x100fe20000001212 */
[----:B------:R-:W5:Y:S01]  /*05a0*/  LDG.E R14, desc[UR6][R16.64+0x38] ;  /* 0x00003806100e7981 */ /* 0x000f62000c1e1900 */
[----:B------:R-:W-:Y:S01]  /*05b0*/  SHF.R.U32.HI R18, RZ, 0x6, R18 ;  /* 0x00000006ff127819 */ /* 0x000fe20000011612 */
[----:B--2---:R-:W-:-:S02]  /*05c0*/  IMAD.SHL.U32 R0, R0, 0x800, RZ ;  /* 0x0000080000007824 */ /* 0x004fc400078e00ff */
[----:B---3--:R-:W-:-:S03]  /*05d0*/  IMAD.SHL.U32 R2, R2, 0x800, RZ ;  /* 0x0000080002027824 */ /* 0x008fc600078e00ff */
[----:B------:R-:W-:-:S04]  /*05e0*/  SHF.R.S32.HI R5, RZ, 0x1f, R0 ;  /* 0x0000001fff057819 */ /* 0x000fc80000011400 */
[----:B------:R-:W-:Y:S01]  /*05f0*/  SHF.R.U64 R8, R0, 0x6, R5 ;  /* 0x0000000600087819 */ /* 0x000fe20000001205 */
[----:B----4-:R-:W-:Y:S01]  /*0600*/  IMAD.SHL.U32 R0, R4, 0x800, RZ ;  /* 0x0000080004007824 */ /* 0x010fe200078e00ff */
[----:B------:R-:W-:Y:S02]  /*0610*/  SHF.R.S32.HI R3, RZ, 0x1f, R2 ;  /* 0x0000001fff037819 */ /* 0x000fe40000011402 */
[----:B------:R-:W-:Y:S02]  /*0620*/  IADD3 R8, P0, PT, R21, R8, RZ ;  /* 0x0000000815087210 */ /* 0x000fe40007f1e0ff */
[----:B------:R-:W-:Y:S02]  /*0630*/  SHF.R.S32.HI R9, RZ, 0x1f, R0 ;  /* 0x0000001fff097819 */ /* 0x000fe40000011400 */
[----:B------:R-:W-:Y:S02]  /*0640*/  LEA.HI.X R5, R5, R18, RZ, 0x1a, P0 ;  /* 0x0000001205057211 */ /* 0x000fe400000fd4ff */
[----:B-1----:R-:W-:-:S02]  /*0650*/  LEA R4, P0, R8, UR10, 0x3 ;  /* 0x0000000a08047c11 */ /* 0x002fc4000f8018ff */
[----:B------:R-:W-:Y:S02]  /*0660*/  SHF.R.U64 R2, R2, 0x6, R3 ;  /* 0x0000000602027819 */ /* 0x000fe40000001203 */
[----:B------:R-:W-:Y:S02]  /*0670*/  LEA.HI.X R5, R8, UR11, R5, 0x3, P0 ;  /* 0x0000000b08057c11 */ /* 0x000fe400080f1c05 */
[----:B------:R-:W-:Y:S01]  /*0680*/  SHF.R.U64 R8, R0, 0x6, R9 ;  /* 0x0000000600087819 */ /* 0x000fe20000001209 */
[----:B-----5:R-:W-:Y:S01]  /*0690*/  IMAD.SHL.U32 R0, R6, 0x800, RZ ;  /* 0x0000080006007824 */ /* 0x020fe200078e00ff */
[-C--:B------:R-:W-:Y:S01]  /*06a0*/  IADD3 R11, P0, PT, R2, R21.reuse, RZ ;  /* 0x00000015020b7210 */ /* 0x080fe20007f1e0ff */
[----:B------:R-:W-:Y:S01]  /*06b0*/  IMAD.SHL.U32 R2, R7, 0x800, RZ ;  /* 0x0000080007027824 */ /* 0x000fe200078e00ff */
[----:B------:R-:W-:Y:S01]  /*06c0*/  IADD3 R7, P1, PT, R8, R21, RZ ;  /* 0x0000001508077210 */ /* 0x000fe20007f3e0ff */
[----:B------:R-:W2:Y:S01]  /*06d0*/  LDG.E.64 R4, desc[UR6][R4.64] ;  /* 0x0000000604047981 */ /* 0x000ea2000c1e1b00 */
[----:B------:R-:W-:-:S02]  /*06e0*/  SHF.R.S32.HI R19, RZ, 0x1f, R0 ;  /* 0x0000001fff137819 */ /* 0x000fc40000011400 */
[-C--:B------:R-:W-:Y:S02]  /*06f0*/  LEA.HI.X R12, R3, R18.reuse, RZ, 0x1a, P0 ;  /* 0x00000012030c7211 */ /* 0x080fe400000fd4ff */
[----:B------:R-:W-:Y:S02]  /*0700*/  LEA.HI.X R8, R9, R18, RZ, 0x1a, P1 ;  /* 0x0000001209087211 */ /* 0x000fe400008fd4ff */
[----:B------:R-:W-:Y:S01]  /*0710*/  SHF.R.S32.HI R13, RZ, 0x1f, R2 ;  /* 0x0000001fff0d7819 */ /* 0x000fe20000011402 */
[----:B------:R-:W3:Y:S01]  /*0720*/  LDG.E R9, desc[UR6][R16.64+0x14] ;  /* 0x0000140610097981 */ /* 0x000ee2000c1e1900 */
[----:B------:R-:W-:Y:S02]  /*0730*/  LEA R10, P0, R11, UR10, 0x3 ;  /* 0x0000000a0b0a7c11 */ /* 0x000fe4000f8018ff */
[----:B------:R-:W-:Y:S02]  /*0740*/  LEA R6, P1, R7, UR10, 0x3 ;  /* 0x0000000a07067c11 */ /* 0x000fe4000f8218ff */
[----:B------:R-:W-:-:S02]  /*0750*/  SHF.R.U64 R0, R0, 0x6, R19 ;  /* 0x0000000600007819 */ /* 0x000fc40000001213 */
[----:B------:R-:W-:Y:S02]  /*0760*/  SHF.R.U64 R2, R2, 0x6, R13 ;  /* 0x0000000602027819 */ /* 0x000fe4000000120d */
[----:B------:R-:W-:Y:S02]  /*0770*/  LEA.HI.X R11, R11, UR11, R12, 0x3, P0 ;  /* 0x0000000b0b0b7c11 */ /* 0x000fe400080f1c0c */
[----:B------:R-:W-:Y:S01]  /*0780*/  LEA.HI.X R7, R7, UR11, R8, 0x3, P1 ;  /* 0x0000000b07077c11 */ /* 0x000fe200088f1c08 */
[----:B------:R-:W4:Y:S01]  /*0790*/  LDG.E R12, desc[UR6][R16.64+0x24] ;  /* 0x00002406100c7981 */ /* 0x000f22000c1e1900 */
[-C--:B------:R-:W-:Y:S02]  /*07a0*/  IADD3 R0, P0, PT, R0, R21.reuse, RZ ;  /* 0x0000001500007210 */ /* 0x080fe40007f1e0ff */
[----:B------:R-:W-:Y:S01]  /*07b0*/  IADD3 R3, P1, PT, R2, R21, RZ ;  /* 0x0000001502037210 */ /* 0x000fe20007f3e0ff */
[----:B------:R-:W2:Y:S01]  /*07c0*/  LDG.E.64 R10, desc[UR6][R10.64] ;  /* 0x000000060a0a7981 */ /* 0x000ea2000c1e1b00 */
[----:B------:R-:W-:-:S02]  /*07d0*/  LEA.HI.X R23, R19, R18, RZ, 0x1a, P0 ;  /* 0x0000001213177211 */ /* 0x000fc400000fd4ff */
[----:B------:R-:W-:Y:S01]  /*07e0*/  LEA.HI.X R8, R13, R18, RZ, 0x1a, P1 ;  /* 0x000000120d087211 */ /* 0x000fe200008fd4ff */
[----:B------:R-:W2:Y:S01]  /*07f0*/  LDG.E.64 R6, desc[UR6][R6.64] ;  /* 0x0000000606067981 */ /* 0x000ea2000c1e1b00 */
[C---:B------:R-:W-:Y:S02]  /*0800*/  LEA R24, P0, R0.reuse, UR10, 0x3 ;  /* 0x0000000a00187c11 */ /* 0x040fe4000f8018ff */
[C---:B------:R-:W-:Y:S01]  /*0810*/  LEA R2, P1, R3.reuse, UR10, 0x3 ;  /* 0x0000000a03027c11 */ /* 0x040fe2000f8218ff */
[----:B------:R-:W5:Y:S01]  /*0820*/  LDG.E R19, desc[UR6][R16.64+0x1c] ;  /* 0x00001c0610137981 */ /* 0x000f62000c1e1900 */
[----:B------:R-:W-:Y:S02]  /*0830*/  LEA.HI.X R25, R0, UR11, R23, 0x3, P0 ;  /* 0x0000000b00197c11 */ /* 0x000fe400080f1c17 */
[----:B------:R-:W-:Y:S01]  /*0840*/  LEA.HI.X R3, R3, UR11, R8, 0x3, P1 ;  /* 0x0000000b03037c11 */ /* 0x000fe200088f1c08 */
[----:B------:R-:W4:Y:S04]  /*0850*/  LDG.E R0, desc[UR6][R16.64+0x20] ;  /* 0x0000200610007981 */ /* 0x000f28000c1e1900 */
[----:B------:R-:W4:Y:S04]  /*0860*/  LDG.E.64 R24, desc[UR6][R24.64] ;  /* 0x0000000618187981 */ /* 0x000f28000c1e1b00 */
[----:B------:R-:W4:Y:S04]  /*0870*/  LDG.E.64 R2, desc[UR6][R2.64] ;  /* 0x0000000602027981 */ /* 0x000f28000c1e1b00 */
[----:B------:R-:W4:Y:S04]  /*0880*/  LDG.E R13, desc[UR6][R16.64+0x28] ;  /* 0x00002806100d7981 */ /* 0x000f28000c1e1900 */
[----:B------:R0:W4:Y:S01]  /*0890*/  LDG.E R8, desc[UR6][R16.64+0x34] ;  /* 0x0000340610087981 */ /* 0x000122000c1e1900 */
[----:B------:R-:W-:-:S02]  /*08a0*/  IMAD.SHL.U32 R20, R20, 0x800, RZ ;  /* 0x0000080014147824 */ /* 0x000fc400078e00ff */
[----:B------:R-:W-:Y:S02]  /*08b0*/  IMAD.SHL.U32 R26, R26, 0x800, RZ ;  /* 0x000008001a1a7824 */ /* 0x000fe400078e00ff */
[----:B------:R-:W-:Y:S01]  /*08c0*/  IMAD.SHL.U32 R14, R14, 0x800, RZ ;  /* 0x000008000e0e7824 */ /* 0x000fe200078e00ff */
[----:B------:R-:W-:-:S04]  /*08d0*/  SHF.R.S32.HI R29, RZ, 0x1f, R20 ;  /* 0x0000001fff1d7819 */ /* 0x000fc80000011414 */
[----:B------:R-:W-:Y:S01]  /*08e0*/  SHF.R.U64 R20, R20, 0x6, R29 ;  /* 0x0000000614147819 */ /* 0x000fe2000000121d */
[----:B---3--:R-:W-:Y:S01]  /*08f0*/  IMAD.SHL.U32 R27, R9, 0x800, RZ ;  /* 0x00000800091b7824 */ /* 0x008fe200078e00ff */
[----:B--2---:R-:W-:Y:S01]  /*0900*/  LOP3.LUT R23, R6, R10, R4, 0x80, !PT ;  /* 0x0000000a06177212 */ /* 0x004fe200078e8004 */
[----:B------:R-:W-:Y:S02]  /*0910*/  IMAD.SHL.U32 R6, R15, 0x800, RZ ;  /* 0x000008000f067824 */ /* 0x000fe400078e00ff */
[----:B-----5:R-:W-:Y:S01]  /*0920*/  IMAD.SHL.U32 R10, R19, 0x800, RZ ;  /* 0x00000800130a7824 */ /* 0x020fe200078e00ff */
[----:B------:R-:W-:Y:S02]  /*0930*/  LOP3.LUT R11, R7, R11, R5, 0x80, !PT ;  /* 0x0000000b070b7212 */ /* 0x000fe400078e8005 */
[----:B------:R-:W-:Y:S02]  /*0940*/  SHF.R.S32.HI R9, RZ, 0x1f, R6 ;  /* 0x0000001fff097819 */ /* 0x000fe40000011406 */
[----:B------:R-:W-:-:S02]  /*0950*/  SHF.R.S32.HI R4, RZ, 0x1f, R27 ;  /* 0x0000001fff047819 */ /* 0x000fc4000001141b */
[----:B------:R-:W-:Y:S02]  /*0960*/  SHF.R.S32.HI R5, RZ, 0x1f, R10 ;  /* 0x0000001fff057819 */ /* 0x000fe4000001140a */
[----:B------:R-:W-:Y:S02]  /*0970*/  SHF.R.U64 R6, R6, 0x6, R9 ;  /* 0x0000000606067819 */ /* 0x000fe40000001209 */
[----:B------:R-:W-:Y:S02]  /*0980*/  SHF.R.U64 R28, R27, 0x6, R4 ;  /* 0x000000061b1c7819 */ /* 0x000fe40000001204 */
[----:B------:R-:W-:Y:S02]  /*0990*/  SHF.R.U64 R10, R10, 0x6, R5 ;  /* 0x000000060a0a7819 */ /* 0x000fe40000001205 */
[----:B----4-:R-:W-:Y:S02]  /*09a0*/  LOP3.LUT R23, R2, R23, R24, 0x80, !PT ;  /* 0x0000001702177212 */ /* 0x010fe400078e8018 */
[----:B------:R-:W-:-:S02]  /*09b0*/  LOP3.LUT R24, R3, R11, R25, 0x80, !PT ;  /* 0x0000000b03187212 */ /* 0x000fc400078e8019 */
[-C--:B------:R-:W-:Y:S02]  /*09c0*/  IADD3 R3, P1, PT, R6, R21.reuse, RZ ;  /* 0x0000001506037210 */ /* 0x080fe40007f3e0ff */
[-C--:B------:R-:W-:Y:S02]  /*09d0*/  IADD3 R7, P0, PT, R28, R21.reuse, RZ ;  /* 0x000000151c077210 */ /* 0x080fe40007f1e0ff */
[----:B------:R-:W-:Y:S02]  /*09e0*/  IADD3 R10, P2, PT, R10, R21, RZ ;  /* 0x000000150a0a7210 */ /* 0x000fe40007f5e0ff */
[-C--:B0-----:R-:W-:Y:S01]  /*09f0*/  LEA.HI.X R16, R9, R18.reuse, RZ, 0x1a, P1 ;  /* 0x0000001209107211 */ /* 0x081fe200008fd4ff */
[----:B------:R-:W-:Y:S01]  /*0a00*/  IMAD.SHL.U32 R9, R0, 0x800, RZ ;  /* 0x0000080000097824 */ /* 0x000fe200078e00ff */
[-C--:B------:R-:W-:Y:S01]  /*0a10*/  LEA.HI.X R28, R4, R18.reuse, RZ, 0x1a, P0 ;  /* 0x00000012041c7211 */ /* 0x080fe200000fd4ff */
[----:B------:R-:W-:Y:S01]  /*0a20*/  IMAD.SHL.U32 R11, R12, 0x800, RZ ;  /* 0x000008000c0b7824 */ /* 0x000fe200078e00ff */
[----:B------:R-:W-:Y:S01]  /*0a30*/  LEA.HI.X R5, R5, R18, RZ, 0x1a, P2 ;  /* 0x0000001205057211 */ /* 0x000fe200010fd4ff */
[----:B------:R-:W-:Y:S01]  /*0a40*/  IMAD.SHL.U32 R13, R13, 0x800, RZ ;  /* 0x000008000d0d7824 */ /* 0x000fe200078e00ff */
[----:B------:R-:W-:Y:S01]  /*0a50*/  LEA R4, P2, R10, UR10, 0x3 ;  /* 0x0000000a0a047c11 */ /* 0x000fe2000f8418ff */
[----:B------:R-:W-:Y:S01]  /*0a60*/  IMAD.SHL.U32 R0, R8, 0x800, RZ ;  /* 0x0000080008007824 */ /* 0x000fe200078e00ff */
[----:B------:R-:W-:-:S02]  /*0a70*/  SHF.R.S32.HI R8, RZ, 0x1f, R9 ;  /* 0x0000001fff087819 */ /* 0x000fc40000011409 */
[----:B------:R-:W-:Y:S02]  /*0a80*/  LEA R6, P0, R7, UR10, 0x3 ;  /* 0x0000000a07067c11 */ /* 0x000fe4000f8018ff */
[----:B------:R-:W-:Y:S02]  /*0a90*/  LEA R2, P1, R3, UR10, 0x3 ;  /* 0x0000000a03027c11 */ /* 0x000fe4000f8218ff */
[----:B------:R-:W-:Y:S02]  /*0aa0*/  LEA.HI.X R5, R10, UR11, R5, 0x3, P2 ;  /* 0x0000000b0a057c11 */ /* 0x000fe400090f1c05 */
[----:B------:R-:W-:Y:S02]  /*0ab0*/  SHF.R.S32.HI R10, RZ, 0x1f, R11 ;  /* 0x0000001fff0a7819 */ /* 0x000fe4000001140b */
[----:B------:R-:W-:Y:S02]  /*0ac0*/  SHF.R.S32.HI R12, RZ, 0x1f, R13 ;  /* 0x0000001fff0c7819 */ /* 0x000fe4000001140d */
[----:B------:R-:W-:Y:S01]  /*0ad0*/  SHF.R.S32.HI R27, RZ, 0x1f, R26 ;  /* 0x0000001fff1b7819 */ /* 0x000fe2000001141a */
[----:B------:R-:W2:Y:S01]  /*0ae0*/  LDG.E.64 R4, desc[UR6][R4.64] ;  /* 0x0000000604047981 */ /* 0x000ea2000c1e1b00 */
[----:B------:R-:W-:-:S02]  /*0af0*/  SHF.R.S32.HI R19, RZ, 0x1f, R0 ;  /* 0x0000001fff137819 */ /* 0x000fc40000011400 */
[----:B------:R-:W-:Y:S02]  /*0b00*/  SHF.R.S32.HI R25, RZ, 0x1f, R14 ;  /* 0x0000001fff197819 */ /* 0x000fe4000001140e */
[----:B------:R-:W-:Y:S02]  /*0b10*/  SHF.R.U64 R9, R9, 0x6, R8 ;  /* 0x0000000609097819 */ /* 0x000fe40000001208 */
[----:B------:R-:W-:Y:S02]  /*0b20*/  LEA.HI.X R7, R7, UR11, R28, 0x3, P0 ;  /* 0x0000000b07077c11 */ /* 0x000fe400080f1c1c */
[----:B------:R-:W-:Y:S02]  /*0b30*/  LEA.HI.X R3, R3, UR11, R16, 0x3, P1 ;  /* 0x0000000b03037c11 */ /* 0x000fe400088f1c10 */
[----:B------:R-:W-:Y:S02]  /*0b40*/  SHF.R.U64 R28, R11, 0x6, R10 ;  /* 0x000000060b1c7819 */ /* 0x000fe4000000120a */
[----:B------:R-:W-:Y:S01]  /*0b50*/  SHF.R.U64 R16, R13, 0x6, R12 ;  /* 0x000000060d107819 */ /* 0x000fe2000000120c */
[----:B------:R-:W3:Y:S01]  /*0b60*/  LDG.E.64 R6, desc[UR6][R6.64] ;  /* 0x0000000606067981 */ /* 0x000ee2000c1e1b00 */
[----:B------:R-:W-:-:S02]  /*0b70*/  SHF.R.U64 R26, R26, 0x6, R27 ;  /* 0x000000061a1a7819 */ /* 0x000fc4000000121b */
[----:B------:R-:W-:Y:S01]  /*0b80*/  SHF.R.U64 R0, R0, 0x6, R19 ;  /* 0x0000000600007819 */ /* 0x000fe20000001213 */
[----:B------:R-:W3:Y:S01]  /*0b90*/  LDG.E.64 R2, desc[UR6][R2.64] ;  /* 0x0000000602027981 */ /* 0x000ee2000c1e1b00 */
[----:B------:R-:W-:Y:S02]  /*0ba0*/  SHF.R.U64 R14, R14, 0x6, R25 ;  /* 0x000000060e0e7819 */ /* 0x000fe40000001219 */
[-C--:B------:R-:W-:Y:S02]  /*0bb0*/  IADD3 R9, P6, PT, R9, R21.reuse, RZ ;  /* 0x0000001509097210 */ /* 0x080fe40007fde0ff */
[-C--:B------:R-:W-:Y:S02]  /*0bc0*/  IADD3 R11, P5, PT, R28, R21.reuse, RZ ;  /* 0x000000151c0b7210 */ /* 0x080fe40007fbe0ff */
[-C--:B------:R-:W-:Y:S02]  /*0bd0*/  IADD3 R13, P4, PT, R16, R21.reuse, RZ ;  /* 0x00000015100d7210 */ /* 0x080fe40007f9e0ff */
[----:B------:R-:W-:-:S02]  /*0be0*/  IADD3 R15, P3, PT, R20, R21, RZ ;  /* 0x00000015140f7210 */ /* 0x000fc40007f7e0ff */
[-C--:B------:R-:W-:Y:S02]  /*0bf0*/  IADD3 R17, P2, PT, R26, R21.reuse, RZ ;  /* 0x000000151a117210 */ /* 0x080fe40007f5e0ff */
[-C--:B------:R-:W-:Y:S02]  /*0c00*/  IADD3 R0, P1, PT, R0, R21.reuse, RZ ;  /* 0x0000001500007210 */ /* 0x080fe40007f3e0ff */
[----:B------:R-:W-:Y:S02]  /*0c10*/  IADD3 R21, P0, PT, R14, R21, RZ ;  /* 0x000000150e157210 */ /* 0x000fe40007f1e0ff */
[----:B------:R-:W-:Y:S02]  /*0c20*/  LEA.HI.X R14, R8, R18, RZ, 0x1a, P6 ;  /* 0x00000012080e7211 */ /* 0x000fe400030fd4ff */
[----:B------:R-:W-:-:S04]  /*0c30*/  LEA R8, P6, R9, UR10, 0x3 ;  /* 0x0000000a09087c11 */ /* 0x000fc8000f8c18ff */
[----:B------:R-:W-:Y:S02]  /*0c40*/  LEA.HI.X R9, R9, UR11, R14, 0x3, P6 ;  /* 0x0000000b09097c11 */ /* 0x000fe4000b0f1c0e */
[-C--:B------:R-:W-:Y:S02]  /*0c50*/  LEA.HI.X R14, R10, R18.reuse, RZ, 0x1a, P5 ;  /* 0x000000120a0e7211 */ /* 0x080fe400028fd4ff */
[----:B------:R-:W-:Y:S02]  /*0c60*/  LEA R10, P5, R11, UR10, 0x3 ;  /* 0x0000000a0b0a7c11 */ /* 0x000fe4000f8a18ff */
[-C--:B------:R-:W-:Y:S01]  /*0c70*/  LEA.HI.X R16, R29, R18.reuse, RZ, 0x1a, P3 ;  /* 0x000000121d107211 */ /* 0x080fe200018fd4ff */
[----:B------:R-:W2:Y:S01]  /*0c80*/  LDG.E.64 R8, desc[UR6][R8.64] ;  /* 0x0000000608087981 */ /* 0x000ea2000c1e1b00 */
[----:B------:R-:W-:Y:S02]  /*0c90*/  LEA.HI.X R11, R11, UR11, R14, 0x3, P5 ;  /* 0x0000000b0b0b7c11 */ /* 0x000fe4000a8f1c0e */
[----:B------:R-:W-:-:S02]  /*0ca0*/  LEA.HI.X R14, R12, R18, RZ, 0x1a, P4 ;  /* 0x000000120c0e7211 */ /* 0x000fc400020fd4ff */
[----:B------:R-:W-:Y:S02]  /*0cb0*/  LEA R12, P4, R13, UR10, 0x3 ;  /* 0x0000000a0d0c7c11 */ /* 0x000fe4000f8818ff */
[----:B------:R-:W-:Y:S01]  /*0cc0*/  LEA.HI.X R20, R27, R18, RZ, 0x1a, P2 ;  /* 0x000000121b147211 */ /* 0x000fe200010fd4ff */
[----:B------:R-:W4:Y:S01]  /*0cd0*/  LDG.E.64 R10, desc[UR6][R10.64] ;  /* 0x000000060a0a7981 */ /* 0x000f22000c1e1b00 */
[----:B------:R-:W-:Y:S02]  /*0ce0*/  LEA.HI.X R13, R13, UR11, R14, 0x3, P4 ;  /* 0x0000000b0d0d7c11 */ /* 0x000fe4000a0f1c0e */
[----:B------:R-:W-:-:S04]  /*0cf0*/  LEA R14, P3, R15, UR10, 0x3 ;  /* 0x0000000a0f0e7c11 */ /* 0x000fc8000f8618ff */
[----:B------:R-:W-:Y:S01]  /*0d00*/  LEA.HI.X R15, R15, UR11, R16, 0x3, P3 ;  /* 0x0000000b0f0f7c11 */ /* 0x000fe200098f1c10 */
[----:B------:R-:W4:Y:S01]  /*0d10*/  LDG.E.64 R12, desc[UR6][R12.64] ;  /* 0x000000060c0c7981 */ /* 0x000f22000c1e1b00 */
[----:B------:R-:W-:Y:S02]  /*0d20*/  LEA R16, P2, R17, UR10, 0x3 ;  /* 0x0000000a11107c11 */ /* 0x000fe4000f8418ff */
[-C--:B------:R-:W-:Y:S02]  /*0d30*/  LEA.HI.X R19, R19, R18.reuse, RZ, 0x1a, P1 ;  /* 0x0000001213137211 */ /* 0x080fe400008fd4ff */
[----:B------:R-:W-:Y:S01]  /*0d40*/  LEA.HI.X R17, R17, UR11, R20, 0x3, P2 ;  /* 0x0000000b11117c11 */ /* 0x000fe200090f1c14 */
[----:B------:R-:W5:Y:S01]  /*0d50*/  LDG.E.64 R14, desc[UR6][R14.64] ;  /* 0x000000060e0e7981 */ /* 0x000f62000c1e1b00 */
[----:B------:R-:W-:Y:S02]  /*0d60*/  LEA.HI.X R26, R25, R18, RZ, 0x1a, P0 ;  /* 0x00000012191a7211 */ /* 0x000fe400000fd4ff */
[----:B------:R-:W-:-:S02]  /*0d70*/  LEA R18, P0, R0, UR10, 0x3 ;  /* 0x0000000a00127c11 */ /* 0x000fc4000f8018ff */
[C---:B------:R-:W-:Y:S01]  /*0d80*/  LEA R20, P1, R21.reuse, UR10, 0x3 ;  /* 0x0000000a15147c11 */ /* 0x040fe2000f8218ff */
[----:B------:R-:W5:Y:S01]  /*0d90*/  LDG.E.64 R16, desc[UR6][R16.64] ;  /* 0x0000000610107981 */ /* 0x000f62000c1e1b00 */
[----:B------:R-:W-:Y:S02]  /*0da0*/  LEA.HI.X R19, R0, UR11, R19, 0x3, P0 ;  /* 0x0000000b00137c11 */ /* 0x000fe400080f1c13 */
[----:B------:R-:W-:Y:S02]  /*0db0*/  LEA.HI.X R21, R21, UR11, R26, 0x3, P1 ;  /* 0x0000000b15157c11 */ /* 0x000fe400088f1c1a */
[----:B------:R-:W0:Y:S02]  /*0dc0*/  LDC.64 R26, c[0x0][0x3a8] ;  /* 0x0000ea00ff1a7b82 */ /* 0x000e240000000a00 */
[----:B------:R-:W5:Y:S04]  /*0dd0*/  LDG.E.64 R18, desc[UR6][R18.64] ;  /* 0x0000000612127981 */ /* 0x000f68000c1e1b00 */
[----:B------:R-:W5:Y:S01]  /*0de0*/  LDG.E.64 R20, desc[UR6][R20.64] ;  /* 0x0000000614147981 */ /* 0x000f62000c1e1b00 */
[C---:B------:R-:W-:Y:S01]  /*0df0*/  ISETP.GE.U32.AND P0, PT, R22.reuse, UR9, PT ;  /* 0x0000000916007c0c */ /* 0x040fe2000bf06070 */
[----:B0-----:R-:W-:Y:S01]  /*0e00*/  IMAD.WIDE R26, R22, 0x8, R26 ;  /* 0x00000008161a7825 */ /* 0x001fe200078e021a */
[----:B---3--:R-:W-:-:S02]  /*0e10*/  LOP3.LUT R23, R2, R23, R6, 0x80, !PT ;  /* 0x0000001702177212 */ /* 0x008fc400078e8006 */
[----:B------:R-:W-:Y:S02]  /*0e20*/  LOP3.LUT R7, R3, R24, R7, 0x80, !PT ;  /* 0x0000001803077212 */ /* 0x000fe400078e8007 */
[----:B--2---:R-:W-:Y:S02]  /*0e30*/  LOP3.LUT R3, R8, R23, R4, 0x80, !PT ;  /* 0x0000001708037212 */ /* 0x004fe400078e8004 */
[----:B------:R-:W-:Y:S02]  /*0e40*/  LOP3.LUT R5, R9, R7, R5, 0x80, !PT ;  /* 0x0000000709057212 */ /* 0x000fe400078e8005 */
[----:B----4-:R-:W-:Y:S02]  /*0e50*/  LOP3.LUT R3, R12, R3, R10, 0x80, !PT ;  /* 0x000000030c037212 */ /* 0x010fe400078e800a */
[----:B------:R-:W-:Y:S02]  /*0e60*/  LOP3.LUT R11, R13, R5, R11, 0x80, !PT ;  /* 0x000000050d0b7212 */ /* 0x000fe400078e800b */
[----:B-----5:R-:W-:-:S02]  /*0e70*/  LOP3.LUT R3, R16, R3, R14, 0x80, !PT ;  /* 0x0000000310037212 */ /* 0x020fc400078e800e */
[----:B------:R-:W-:Y:S02]  /*0e80*/  LOP3.LUT R15, R17, R11, R15, 0x80, !PT ;  /* 0x0000000b110f7212 */ /* 0x000fe400078e800f */
[----:B------:R-:W-:Y:S02]  /*0e90*/  LOP3.LUT R2, R20, R3, R18, 0x80, !PT ;  /* 0x0000000314027212 */ /* 0x000fe400078e8012 */
[----:B------:R-:W-:-:S05]  /*0ea0*/  LOP3.LUT R3, R21, R15, R19, 0x80, !PT ;  /* 0x0000000f15037212 */ /* 0x000fca00078e8013 */
[----:B------:R0:W-:Y:S01]  /*0eb0*/  STG.E.64 desc[UR6][R26.64], R2 ;  /* 0x000000021a007986 */ /* 0x0001e2000c101b06 */
[----:B------:R-:W-:Y:S06]  /*0ec0*/  BAR.SYNC.DEFER_BLOCKING 0x0 ;  /* 0x0000000000007b1d */ /* 0x000fec0000010000 */
[----:B------:R-:W-:Y:S05]  /*0ed0*/  @P0 EXIT ;  /* 0x000000000000094d */ /* 0x000fea0003800000 */
[----:B------:R-:W1:Y:S01]  /*0ee0*/  LDCU.64 UR4, c[0x0][0x3a8] ;  /* 0x00007500ff0477ac */ /* 0x000e620008000a00 */
[----:B------:R-:W-:Y:S01]  /*0ef0*/  IMAD.SHL.U32 R0, R22, 0x100, RZ ;  /* 0x0000010016007824 */ /* 0x000fe200078e00ff */
[----:B0-----:R-:W-:-:S04]  /*0f00*/  SHF.R.U32.HI R2, RZ, 0x3, R22 ;  /* 0x00000003ff027819 */ /* 0x001fc80000011616 */
[----:B------:R-:W-:Y:S02]  /*0f10*/  LOP3.LUT R0, R0, 0x1fffff00, RZ, 0xc0, !PT ;  /* 0x1fffff0000007812 */ /* 0x000fe400078ec0ff */
[----:B------:R-:W-:Y:S02]  /*0f20*/  LOP3.LUT R2, R2, 0xf8, RZ, 0xc0, !PT ;  /* 0x000000f802027812 */ /* 0x000fe400078ec0ff */
[----:B-1----:R-:W-:Y:S02]  /*0f30*/  IADD3 R18, P0, PT, R0, UR4, RZ ;  /* 0x0000000400127c10 */ /* 0x002fe4000ff1e0ff */
[----:B------:R-:W-:-:S03]  /*0f40*/  IADD3 R2, P1, PT, R2, UR4, RZ ;  /* 0x0000000402027c10 */ /* 0x000fc6000ff3e0ff */
[----:B------:R-:W-:Y:S02]  /*0f50*/  IMAD.X R19, RZ, RZ, UR5, P0 ;  /* 0x00000005ff137e24 */ /* 0x000fe400080e06ff */
[----:B------:R-:W-:-:S03]  /*0f60*/  IMAD.X R3, RZ, RZ, UR5, P1 ;  /* 0x00000005ff037e24 */ /* 0x000fc600088e06ff */
[----:B------:R-:W2:Y:S04]  /*0f70*/  LDG.E.64 R4, desc[UR6][R18.64] ;  /* 0x0000000612047981 */ /* 0x000ea8000c1e1b00 */
[----:B------:R-:W2:Y:S04]  /*0f80*/  LDG.E.64 R6, desc[UR6][R18.64+0x8] ;  /* 0x0000080612067981 */ /* 0x000ea8000c1e1b00 */
[----:B------:R-:W2:Y:S04]  /*0f90*/  LDG.E.64 R24, desc[UR6][R2.64+0x10] ;  /* 0x0000100602187981 */ /* 0x000ea8000c1e1b00 */
[----:B------:R-:W3:Y:S04]  /*0fa0*/  LDG.E.64 R10, desc[UR6][R2.64+0x18] ;  /* 0x00001806020a7981 */ /* 0x000ee8000c1e1b00 */
[----:B------:R-:W3:Y:S04]  /*0fb0*/  LDG.E.64 R8, desc[UR6][R2.64+0x20] ;  /* 0x0000200602087981 */ /* 0x000ee8000c1e1b00 */
[----:B------:R-:W4:Y:S04]  /*0fc0*/  LDG.E.64 R12, desc[UR6][R2.64+0x28] ;  /* 0x00002806020c7981 */ /* 0x000f28000c1e1b00 */
[----:B------:R-:W4:Y:S04]  /*0fd0*/  LDG.E.64 R14, desc[UR6][R2.64+0x30] ;  /* 0x00003006020e7981 */ /* 0x000f28000c1e1b00 */
[----:B------:R-:W5:Y:S04]  /*0fe0*/  LDG.E.64 R16, desc[UR6][R2.64+0x38] ;  /* 0x0000380602107981 */ /* 0x000f68000c1e1b00 */
[----:B------:R-:W5:Y:S04]  /*0ff0*/  LDG.E.64 R20, desc[UR6][R2.64+0x40] ;  /* 0x0000400602147981 */ /* 0x000f68000c1e1b00 */
[----:B------:R-:W5:Y:S01]  /*1000*/  LDG.E.64 R28, desc[UR6][R2.64+0xf8] ;  /* 0x0000f806021c7981 */ /* 0x000f62000c1e1b00 */
[----:B--2---:R-:W-:-:S02]  /*1010*/  LOP3.LUT R23, R24, R6, R4, 0x80, !PT ;  /* 0x0000000618177212 */ /* 0x004fc400078e8004 */
[----:B------:R-:W-:Y:S02]  /*1020*/  LOP3.LUT R27, R25, R7, R5, 0x80, !PT ;  /* 0x00000007191b7212 */ /* 0x000fe400078e8005 */
[----:B------:R-:W2:Y:S04]  /*1030*/  LDG.E.64 R4, desc[UR6][R18.64+0x48] ;  /* 0x0000480612047981 */ /* 0x000ea8000c1e1b00 */
[----:B------:R-:W2:Y:S01]  /*1040*/  LDG.E.64 R6, desc[UR6][R2.64+0x50] ;  /* 0x0000500602067981 */ /* 0x000ea2000c1e1b00 */
[----:B---3--:R-:W-:Y:S02]  /*1050*/  LOP3.LUT R23, R8, R23, R10, 0x80, !PT ;  /* 0x0000001708177212 */ /* 0x008fe400078e800a */
[----:B------:R-:W-:Y:S01]  /*1060*/  LOP3.LUT R27, R9, R27, R11, 0x80, !PT ;  /* 0x0000001b091b7212 */ /* 0x000fe200078e800b */
[----:B------:R-:W3:Y:S04]  /*1070*/  LDG.E.64 R24, desc[UR6][R2.64+0x80] ;  /* 0x0000800602187981 */ /* 0x000ee8000c1e1b00 */
[----:B------:R-:W3:Y:S04]  /*1080*/  LDG.E.64 R8, desc[UR6][R2.64+0x58] ;  /* 0x0000580602087981 */ /* 0x000ee8000c1e1b00 */
[----:B------:R-:W3:Y:S01]  /*1090*/  LDG.E.64 R10, desc[UR6][R2.64+0x60] ;  /* 0x00006006020a7981 */ /* 0x000ee2000c1e1b00 */
[----:B----4-:R-:W-:-:S02]  /*10a0*/  LOP3.LUT R23, R14, R23, R12, 0x80, !PT ;  /* 0x000000170e177212 */ /* 0x010fc400078e800c */
[----:B------:R-:W-:Y:S02]  /*10b0*/  LOP3.LUT R27, R15, R27, R13, 0x80, !PT ;  /* 0x0000001b0f1b7212 */ /* 0x000fe400078e800d */
[----:B------:R-:W4:Y:S04]  /*10c0*/  LDG.E.64 R12, desc[UR6][R2.64+0x68] ;  /* 0x00006806020c7981 */ /* 0x000f28000c1e1b00 */
[----:B------:R-:W4:Y:S01]  /*10d0*/  LDG.E.64 R14, desc[UR6][R2.64+0x70] ;  /* 0x00007006020e7981 */ /* 0x000f22000c1e1b00 */
[----:B-----5:R-:W-:Y:S02]  /*10e0*/  LOP3.LUT R23, R20, R23, R16, 0x80, !PT ;  /* 0x0000001714177212 */ /* 0x020fe400078e8010 */
[----:B------:R-:W-:Y:S02]  /*10f0*/  LOP3.LUT R27, R21, R27, R17, 0x80, !PT ;  /* 0x0000001b151b7212 */ /* 0x000fe400078e8011 */
[----:B------:R-:W5:Y:S01]  /*1100*/  LDG.E.64 R20, desc[UR6][R2.64+0x78] ;  /* 0x0000780602147981 */ /* 0x000f62000c1e1b00 */
[----:B--2---:R-:W-:-:S02]  /*1110*/  LOP3.LUT R17, R6, R23, R4, 0x80, !PT ;  /* 0x0000001706117212 */ /* 0x004fc400078e8004 */
[----:B------:R-:W-:Y:S02]  /*1120*/  LOP3.LUT R23, R7, R27, R5, 0x80, !PT ;  /* 0x0000001b07177212 */ /* 0x000fe400078e8005 */
[----:B------:R-:W2:Y:S04]  /*1130*/  LDG.E.64 R4, desc[UR6][R18.64+0x88] ;  /* 0x0000880612047981 */ /* 0x000ea8000c1e1b00 */
[----:B------:R-:W2:Y:S01]  /*1140*/  LDG.E.64 R6, desc[UR6][R2.64+0x90] ;  /* 0x0000900602067981 */ /* 0x000ea2000c1e1b00 */
[----:B---3--:R-:W-:-:S03]  /*1150*/  LOP3.LUT R17, R10, R17, R8, 0x80, !PT ;  /* 0x000000110a117212 */ /* 0x008fc600078e8008 */
[----:B------:R-:W3:Y:S01]  /*1160*/  LDG.E.64 R26, desc[UR6][R2.64+0xd0] ;  /* 0x0000d006021a7981 */ /* 0x000ee2000c1e1b00 */
[----:B------:R-:W-:-:S03]  /*1170*/  LOP3.LUT R23, R11, R23, R9, 0x80, !PT ;  /* 0x000000170b177212 */ /* 0x000fc600078e8009 */
[----:B------:R-:W3:Y:S04]  /*1180*/  LDG.E.64 R8, desc[UR6][R2.64+0x98] ;  /* 0x0000980602087981 */ /* 0x000ee8000c1e1b00 */
[----:B------:R-:W3:Y:S01]  /*1190*/  LDG.E.64 R10, desc[UR6][R2.64+0xa0] ;  /* 0x0000a006020a7981 */ /* 0x000ee2000c1e1b00 */
[----:B----4-:R-:W-:Y:S02]  /*11a0*/  LOP3.LUT R17, R14, R17, R12, 0x80, !PT ;  /* 0x000000110e117212 */ /* 0x010fe400078e800c */
[----:B------:R-:W-:Y:S01]  /*11b0*/  LOP3.LUT R23, R15, R23, R13, 0x80, !PT ;  /* 0x000000170f177212 */ /* 0x000fe200078e800d */
[----:B------:R-:W4:Y:S04]  /*11c0*/  LDG.E.64 R18, desc[UR6][R18.64+0xc8] ;  /* 0x0000c80612127981 */ /* 0x000f28000c1e1b00 */
[----:B------:R-:W4:Y:S04]  /*11d0*/  LDG.E.64 R12, desc[UR6][R2.64+0xa8] ;  /* 0x0000a806020c7981 */ /* 0x000f28000c1e1b00 */
[----:B------:R-:W4:Y:S01]  /*11e0*/  LDG.E.64 R14, desc[UR6][R2.64+0xb0] ;  /* 0x0000b006020e7981 */ /* 0x000f22000c1e1b00 */
[----:B-----5:R-:W-:-:S02]  /*11f0*/  LOP3.LUT R17, R24, R17, R20, 0x80, !PT ;  /* 0x0000001118117212 */ /* 0x020fc400078e8014 */
[----:B------:R-:W-:Y:S02]  /*1200*/  LOP3.LUT R23, R25, R23, R21, 0x80, !PT ;  /* 0x0000001719177212 */ /* 0x000fe400078e8015 */
[----:B------:R-:W5:Y:S04]  /*1210*/  LDG.E.64 R20, desc[UR6][R2.64+0xb8] ;  /* 0x0000b80602147981 */ /* 0x000f68000c1e1b00 */
[----:B------:R-:W5:Y:S01]  /*1220*/  LDG.E.64 R24, desc[UR6][R2.64+0xc0] ;  /* 0x0000c00602187981 */ /* 0x000f62000c1e1b00 */
[----:B--2---:R-:W-:Y:S02]  /*1230*/  LOP3.LUT R17, R6, R17, R4, 0x80, !PT ;  /* 0x0000001106117212 */ /* 0x004fe400078e8004 */
[----:B------:R-:W-:Y:S02]  /*1240*/  LOP3.LUT R23, R7, R23, R5, 0x80, !PT ;  /* 0x0000001707177212 */ /* 0x000fe400078e8005 */
[----:B------:R-:W2:Y:S04]  /*1250*/  LDG.E.64 R4, desc[UR6][R2.64+0xd8] ;  /* 0x0000d80602047981 */ /* 0x000ea8000c1e1b00 */
[----:B------:R-:W2:Y:S01]  /*1260*/  LDG.E.64 R6, desc[UR6][R2.64+0xe0] ;  /* 0x0000e00602067981 */ /* 0x000ea2000c1e1b00 */
[----:B---3--:R-:W-:-:S02]  /*1270*/  LOP3.LUT R17, R10, R17, R8, 0x80, !PT ;  /* 0x000000110a117212 */ /* 0x008fc400078e8008 */
[----:B------:R-:W-:Y:S02]  /*1280*/  LOP3.LUT R23, R11, R23, R9, 0x80, !PT ;  /* 0x000000170b177212 */ /* 0x000fe400078e8009 */
[----:B------:R-:W3:Y:S04]  /*1290*/  LDG.E.64 R8, desc[UR6][R2.64+0xe8] ;  /* 0x0000e80602087981 */ /* 0x000ee8000c1e1b00 */
[----:B------:R-:W3:Y:S01]  /*12a0*/  LDG.E.64 R10, desc[UR6][R2.64+0xf0] ;  /* 0x0000f006020a7981 */ /* 0x000ee2000c1e1b00 */
[----:B----4-:R-:W-:Y:S02]  /*12b0*/  LOP3.LUT R17, R14, R17, R12, 0x80, !PT ;  /* 0x000000110e117212 */ /* 0x010fe400078e800c */
[----:B------:R-:W-:Y:S02]  /*12c0*/  LOP3.LUT R23, R15, R23, R13, 0x80, !PT ;  /* 0x000000170f177212 */ /* 0x000fe400078e800d */
[----:B------:R-:W0:Y:S01]  /*12d0*/  LDC.64 R12, c[0x0][0x3b0] ;  /* 0x0000ec00ff0c7b82 */ /* 0x000e220000000a00 */
[----:B-----5:R-:W-:-:S02]  /*12e0*/  LOP3.LUT R15, R24, R17, R20, 0x80, !PT ;  /* 0x00000011180f7212 */ /* 0x020fc400078e8014 */
[----:B------:R-:W-:Y:S02]  /*12f0*/  LOP3.LUT R21, R25, R23, R21, 0x80, !PT ;  /* 0x0000001719157212 */ /* 0x000fe400078e8015 */
[----:B------:R-:W-:Y:S02]  /*1300*/  LOP3.LUT R15, R26, R15, R18, 0x80, !PT ;  /* 0x0000000f1a0f7212 */ /* 0x000fe400078e8012 */
[----:B------:R-:W-:Y:S01]  /*1310*/  LOP3.LUT R19, R27, R21, R19, 0x80, !PT ;  /* 0x000000151b137212 */ /* 0x000fe200078e8013 */
[----:B0-----:R-:W-:Y:S01]  /*1320*/  IMAD.WIDE.U32 R12, R22, 0x8, R12 ;  /* 0x00000008160c7825 */ /* 0x001fe200078e000c */
[----:B--2---:R-:W-:Y:S02]  /*1330*/  LOP3.LUT R15, R6, R15, R4, 0x80, !PT ;  /* 0x0000000f060f7212 */ /* 0x004fe400078e8004 */
[----:B------:R-:W-:Y:S02]  /*1340*/  LOP3.LUT R7, R7, R19, R5, 0x80, !PT ;  /* 0x0000001307077212 */ /* 0x000fe400078e8005 */
[----:B---3--:R-:W-:-:S02]  /*1350*/  LOP3.LUT R5, R10, R15, R8, 0x80, !PT ;  /* 0x0000000f0a057212 */ /* 0x008fc400078e8008 */
[----:B------:R-:W-:Y:S02]  /*1360*/  LOP3.LUT R9, R11, R7, R9, 0x80, !PT ;  /* 0x000000070b097212 */ /* 0x000fe400078e8009 */
[----:B------:R-:W-:Y:S02]  /*1370*/  LOP3.LUT R2, R5, R28, RZ, 0xc0, !PT ;  /* 0x0000001c05027212 */ /* 0x000fe400078ec0ff */
[----:B------:R-:W-:-:S05]  /*1380*/  LOP3.LUT R3, R9, R29, RZ, 0xc0, !PT ;  /* 0x0000001d09037212 */ /* 0x000fca00078ec0ff */
[----:B------:R-:W-:Y:S01]  /*1390*/  STG.E.64 desc[UR6][R12.64], R2 ;  /* 0x000000020c007986 */ /* 0x000fe2000c101b06 */
[----:B------:R-:W-:Y:S05]  /*13a0*/  EXIT ;  /* 0x000000000000794d */ /* 0x000fea0003800000 */
.L_x_6:
[----:B------:R-:W-:-:S00]  /*13b0*/  BRA `(.L_x_6) ;  /* 0xfffffffc00fc7947 */ /* 0x000fc0000383ffff */
[----:B------:R-:W-:-:S00]  /*13c0*/  NOP ;  /* 0x0000000000007918 */ /* 0x000fc00000000000 */
        /* <DEDUP_REMOVED lines=11> */
.L_x_7:


//--------------------- .nv.shared._Z15packet_classifyPiS_S_iiPlS0_S0_ --------------------------
	.section	.nv.shared._Z15packet_classifyPiS_S_iiPlS0_S0_,"aw",@nobits
	.sectionflags	@""
	.align	4
.nv.shared._Z15packet_classifyPiS_S_iiPlS0_S0_:
	.zero		31684


//--------------------- .nv.shared.reserved.0     --------------------------
	.section	.nv.shared.reserved.0,"aw",@nobits
	.weak		__nv_reservedSMEM_offset_0_alias
	.size		__nv_reservedSMEM_offset_0_alias, 0, 64
	.other		__nv_reservedSMEM_offset_0_alias,@"STO_CUDA_RESERVED_SHARED STV_DEFAULT"
__nv_reservedSMEM_offset_0_alias:
	.zero		0
	.zero		64


//--------------------- .nv.constant0._Z15packet_classifyPiS_S_iiPlS0_S0_ --------------------------
	.section	.nv.constant0._Z15packet_classifyPiS_S_iiPlS0_S0_,"a",@progbits
	.sectionflags	@""
	.align	4
.nv.constant0._Z15packet_classifyPiS_S_iiPlS0_S0_:
	.zero		952


//--------------------- SYMBOLS --------------------------

	.type		.nv.reservedSmem.offset0,@object
	.size		.nv.reservedSmem.offset0,0x4
	.type		.nv.reservedSmem.cap,@object
	.size		.nv.reservedSmem.cap,0x4
